//
// Generated by NVIDIA NVVM Compiler
//
// Compiler Build ID: CL-36424714
// Cuda compilation tools, release 13.0, V13.0.88
// Based on NVVM 20.0.0
//

.version 9.0
.target sm_100
.address_size 64

	// .globl	_Z6matmulPdS_S_
// _ZZ6matmulPdS_S_E4ds_a has been demoted
// _ZZ6matmulPdS_S_E4ds_b has been demoted

.visible .entry _Z6matmulPdS_S_(
	.param .u64 .ptr .align 1 _Z6matmulPdS_S__param_0,
	.param .u64 .ptr .align 1 _Z6matmulPdS_S__param_1,
	.param .u64 .ptr .align 1 _Z6matmulPdS_S__param_2
)
{
	.reg .pred 	%p<6>;
	.reg .b16 	%rs<4>;
	.reg .b32 	%r<125>;
	.reg .b64 	%rd<34>;
	.reg .b64 	%fd<107>;
	// demoted variable
	.shared .align 8 .b8 _ZZ6matmulPdS_S_E4ds_a[4096];
	// demoted variable
	.shared .align 8 .b8 _ZZ6matmulPdS_S_E4ds_b[4096];
	ld.param.u64 	%rd8, [_Z6matmulPdS_S__param_0];
	ld.param.u64 	%rd9, [_Z6matmulPdS_S__param_1];
	cvta.to.global.u64 	%rd1, %rd9;
	cvta.to.global.u64 	%rd2, %rd8;
	mov.u32 	%r60, %ctaid.x;
	mov.u32 	%r61, %ctaid.y;
	mov.u32 	%r1, %tid.x;
	mov.u32 	%r2, %tid.y;
	mov.u32 	%r3, %ntid.y;
	mad.lo.s32 	%r4, %r61, %r3, %r2;
	mov.u32 	%r5, %ntid.x;
	mad.lo.s32 	%r6, %r60, %r5, %r1;
	cvt.u16.u32 	%rs2, %r5;
	div.u16 	%rs1, 32, %rs2;
	cvt.u32.u16 	%r7, %rs1;
	setp.gt.u32 	%p1, %r5, 32;
	@%p1 bra 	$L__BB0_7;
	shl.b32 	%r8, %r4, 5;
	and.b32  	%r9, %r7, 3;
	add.s16 	%rs3, %rs1, -1;
	setp.lt.u16 	%p2, %rs3, 3;
	mov.b32 	%r120, 0;
	@%p2 bra 	$L__BB0_4;
	and.b32  	%r120, %r7, 60;
	neg.s32 	%r119, %r120;
	shl.b32 	%r63, %r2, 5;
	add.s32 	%r114, %r6, %r63;
	mad.lo.s32 	%r118, %r3, 96, %r114;
	shl.b32 	%r64, %r3, 6;
	add.s32 	%r117, %r114, %r64;
	add.s32 	%r65, %r2, %r3;
	shl.b32 	%r66, %r65, 5;
	add.s32 	%r116, %r6, %r66;
	shl.b32 	%r67, %r2, 7;
	shl.b32 	%r68, %r1, 3;
	add.s32 	%r69, %r67, %r68;
	mov.u32 	%r70, _ZZ6matmulPdS_S_E4ds_b;
	add.s32 	%r115, %r70, %r69;
	add.s32 	%r71, %r1, %r5;
	add.s32 	%r113, %r71, %r8;
	shl.b32 	%r72, %r5, 1;
	add.s32 	%r110, %r8, %r1;
	add.s32 	%r112, %r110, %r72;
	mad.lo.s32 	%r111, %r5, 3, %r110;
	shl.b32 	%r73, %r2, 8;
	add.s32 	%r74, %r73, %r68;
	mov.u32 	%r75, _ZZ6matmulPdS_S_E4ds_a;
	add.s32 	%r109, %r75, %r74;
$L__BB0_3:
	mul.wide.u32 	%rd10, %r110, 8;
	add.s64 	%rd11, %rd2, %rd10;
	ld.global.f64 	%fd1, [%rd11];
	st.shared.f64 	[%r109], %fd1;
	mul.wide.u32 	%rd12, %r114, 8;
	add.s64 	%rd13, %rd1, %rd12;
	ld.global.f64 	%fd2, [%rd13];
	st.shared.f64 	[%r115], %fd2;
	mul.wide.u32 	%rd14, %r113, 8;
	add.s64 	%rd15, %rd2, %rd14;
	ld.global.f64 	%fd3, [%rd15];
	shl.b32 	%r76, %r5, 3;
	add.s32 	%r77, %r109, %r76;
	st.shared.f64 	[%r77], %fd3;
	mul.wide.u32 	%rd16, %r116, 8;
	add.s64 	%rd17, %rd1, %rd16;
	ld.global.f64 	%fd4, [%rd17];
	shl.b32 	%r78, %r3, 7;
	add.s32 	%r79, %r115, %r78;
	st.shared.f64 	[%r79], %fd4;
	mul.wide.u32 	%rd18, %r112, 8;
	add.s64 	%rd19, %rd2, %rd18;
	ld.global.f64 	%fd5, [%rd19];
	shl.b32 	%r80, %r5, 4;
	add.s32 	%r81, %r109, %r80;
	st.shared.f64 	[%r81], %fd5;
	mul.wide.u32 	%rd20, %r117, 8;
	add.s64 	%rd21, %rd1, %rd20;
	ld.global.f64 	%fd6, [%rd21];
	shl.b32 	%r82, %r3, 8;
	add.s32 	%r83, %r115, %r82;
	st.shared.f64 	[%r83], %fd6;
	mul.wide.u32 	%rd22, %r111, 8;
	add.s64 	%rd23, %rd2, %rd22;
	ld.global.f64 	%fd7, [%rd23];
	mad.lo.s32 	%r84, %r5, 24, %r109;
	st.shared.f64 	[%r84], %fd7;
	mul.wide.u32 	%rd24, %r118, 8;
	add.s64 	%rd25, %rd1, %rd24;
	ld.global.f64 	%fd8, [%rd25];
	mad.lo.s32 	%r85, %r3, 384, %r115;
	st.shared.f64 	[%r85], %fd8;
	add.s32 	%r119, %r119, 4;
	add.s32 	%r118, %r118, %r78;
	add.s32 	%r117, %r117, %r78;
	add.s32 	%r116, %r116, %r78;
	shl.b32 	%r86, %r3, 9;
	add.s32 	%r115, %r115, %r86;
	add.s32 	%r114, %r114, %r78;
	shl.b32 	%r87, %r5, 2;
	add.s32 	%r113, %r113, %r87;
	add.s32 	%r112, %r112, %r87;
	add.s32 	%r111, %r111, %r87;
	add.s32 	%r110, %r110, %r87;
	shl.b32 	%r88, %r5, 5;
	add.s32 	%r109, %r109, %r88;
	setp.ne.s32 	%p3, %r119, 0;
	@%p3 bra 	$L__BB0_3;
$L__BB0_4:
	setp.eq.s32 	%p4, %r9, 0;
	@%p4 bra 	$L__BB0_7;
	mad.lo.s32 	%r89, %r3, %r120, %r2;
	shl.b32 	%r90, %r89, 7;
	shl.b32 	%r91, %r1, 3;
	add.s32 	%r92, %r90, %r91;
	mov.u32 	%r93, _ZZ6matmulPdS_S_E4ds_b;
	add.s32 	%r124, %r93, %r92;
	shl.b32 	%r46, %r3, 7;
	shl.b32 	%r94, %r89, 5;
	add.s32 	%r123, %r6, %r94;
	shl.b32 	%r48, %r3, 5;
	shl.b32 	%r95, %r2, 8;
	mad.lo.s32 	%r96, %r5, %r120, %r1;
	shl.b32 	%r97, %r96, 3;
	add.s32 	%r98, %r95, %r97;
	mov.u32 	%r99, _ZZ6matmulPdS_S_E4ds_a;
	add.s32 	%r122, %r99, %r98;
	shl.b32 	%r50, %r5, 3;
	add.s32 	%r100, %r96, %r8;
	mul.wide.u32 	%rd26, %r100, 8;
	add.s64 	%rd33, %rd2, %rd26;
	mul.wide.u32 	%rd4, %r5, 8;
	neg.s32 	%r121, %r9;
$L__BB0_6:
	.pragma "nounroll";
	ld.global.f64 	%fd9, [%rd33];
	st.shared.f64 	[%r122], %fd9;
	mul.wide.u32 	%rd27, %r123, 8;
	add.s64 	%rd28, %rd1, %rd27;
	ld.global.f64 	%fd10, [%rd28];
	st.shared.f64 	[%r124], %fd10;
	add.s32 	%r124, %r124, %r46;
	add.s32 	%r123, %r123, %r48;
	add.s32 	%r122, %r122, %r50;
	add.s64 	%rd33, %rd33, %rd4;
	add.s32 	%r121, %r121, 1;
	setp.ne.s32 	%p5, %r121, 0;
	@%p5 bra 	$L__BB0_6;
$L__BB0_7:
	ld.param.u64 	%rd32, [_Z6matmulPdS_S__param_2];
	shl.b32 	%r101, %r2, 8;
	mov.u32 	%r102, _ZZ6matmulPdS_S_E4ds_a;
	add.s32 	%r103, %r102, %r101;
	shl.b32 	%r104, %r1, 3;
	mov.u32 	%r105, _ZZ6matmulPdS_S_E4ds_b;
	add.s32 	%r106, %r105, %r104;
	bar.sync 	0;
	ld.shared.f64 	%fd11, [%r103];
	ld.shared.f64 	%fd12, [%r106];
	fma.rn.f64 	%fd13, %fd11, %fd12, 0d0000000000000000;
	ld.shared.f64 	%fd14, [%r103+8];
	ld.shared.f64 	%fd15, [%r106+128];
	fma.rn.f64 	%fd16, %fd14, %fd15, %fd13;
	ld.shared.f64 	%fd17, [%r103+16];
	ld.shared.f64 	%fd18, [%r106+256];
	fma.rn.f64 	%fd19, %fd17, %fd18, %fd16;
	ld.shared.f64 	%fd20, [%r103+24];
	ld.shared.f64 	%fd21, [%r106+384];
	fma.rn.f64 	%fd22, %fd20, %fd21, %fd19;
	ld.shared.f64 	%fd23, [%r103+32];
	ld.shared.f64 	%fd24, [%r106+512];
	fma.rn.f64 	%fd25, %fd23, %fd24, %fd22;
	ld.shared.f64 	%fd26, [%r103+40];
	ld.shared.f64 	%fd27, [%r106+640];
	fma.rn.f64 	%fd28, %fd26, %fd27, %fd25;
	ld.shared.f64 	%fd29, [%r103+48];
	ld.shared.f64 	%fd30, [%r106+768];
	fma.rn.f64 	%fd31, %fd29, %fd30, %fd28;
	ld.shared.f64 	%fd32, [%r103+56];
	ld.shared.f64 	%fd33, [%r106+896];
	fma.rn.f64 	%fd34, %fd32, %fd33, %fd31;
	ld.shared.f64 	%fd35, [%r103+64];
	ld.shared.f64 	%fd36, [%r106+1024];
	fma.rn.f64 	%fd37, %fd35, %fd36, %fd34;
	ld.shared.f64 	%fd38, [%r103+72];
	ld.shared.f64 	%fd39, [%r106+1152];
	fma.rn.f64 	%fd40, %fd38, %fd39, %fd37;
	ld.shared.f64 	%fd41, [%r103+80];
	ld.shared.f64 	%fd42, [%r106+1280];
	fma.rn.f64 	%fd43, %fd41, %fd42, %fd40;
	ld.shared.f64 	%fd44, [%r103+88];
	ld.shared.f64 	%fd45, [%r106+1408];
	fma.rn.f64 	%fd46, %fd44, %fd45, %fd43;
	ld.shared.f64 	%fd47, [%r103+96];
	ld.shared.f64 	%fd48, [%r106+1536];
	fma.rn.f64 	%fd49, %fd47, %fd48, %fd46;
	ld.shared.f64 	%fd50, [%r103+104];
	ld.shared.f64 	%fd51, [%r106+1664];
	fma.rn.f64 	%fd52, %fd50, %fd51, %fd49;
	ld.shared.f64 	%fd53, [%r103+112];
	ld.shared.f64 	%fd54, [%r106+1792];
	fma.rn.f64 	%fd55, %fd53, %fd54, %fd52;
	ld.shared.f64 	%fd56, [%r103+120];
	ld.shared.f64 	%fd57, [%r106+1920];
	fma.rn.f64 	%fd58, %fd56, %fd57, %fd55;
	ld.shared.f64 	%fd59, [%r103+128];
	ld.shared.f64 	%fd60, [%r106+2048];
	fma.rn.f64 	%fd61, %fd59, %fd60, %fd58;
	ld.shared.f64 	%fd62, [%r103+136];
	ld.shared.f64 	%fd63, [%r106+2176];
	fma.rn.f64 	%fd64, %fd62, %fd63, %fd61;
	ld.shared.f64 	%fd65, [%r103+144];
	ld.shared.f64 	%fd66, [%r106+2304];
	fma.rn.f64 	%fd67, %fd65, %fd66, %fd64;
	ld.shared.f64 	%fd68, [%r103+152];
	ld.shared.f64 	%fd69, [%r106+2432];
	fma.rn.f64 	%fd70, %fd68, %fd69, %fd67;
	ld.shared.f64 	%fd71, [%r103+160];
	ld.shared.f64 	%fd72, [%r106+2560];
	fma.rn.f64 	%fd73, %fd71, %fd72, %fd70;
	ld.shared.f64 	%fd74, [%r103+168];
	ld.shared.f64 	%fd75, [%r106+2688];
	fma.rn.f64 	%fd76, %fd74, %fd75, %fd73;
	ld.shared.f64 	%fd77, [%r103+176];
	ld.shared.f64 	%fd78, [%r106+2816];
	fma.rn.f64 	%fd79, %fd77, %fd78, %fd76;
	ld.shared.f64 	%fd80, [%r103+184];
	ld.shared.f64 	%fd81, [%r106+2944];
	fma.rn.f64 	%fd82, %fd80, %fd81, %fd79;
	ld.shared.f64 	%fd83, [%r103+192];
	ld.shared.f64 	%fd84, [%r106+3072];
	fma.rn.f64 	%fd85, %fd83, %fd84, %fd82;
	ld.shared.f64 	%fd86, [%r103+200];
	ld.shared.f64 	%fd87, [%r106+3200];
	fma.rn.f64 	%fd88, %fd86, %fd87, %fd85;
	ld.shared.f64 	%fd89, [%r103+208];
	ld.shared.f64 	%fd90, [%r106+3328];
	fma.rn.f64 	%fd91, %fd89, %fd90, %fd88;
	ld.shared.f64 	%fd92, [%r103+216];
	ld.shared.f64 	%fd93, [%r106+3456];
	fma.rn.f64 	%fd94, %fd92, %fd93, %fd91;
	ld.shared.f64 	%fd95, [%r103+224];
	ld.shared.f64 	%fd96, [%r106+3584];
	fma.rn.f64 	%fd97, %fd95, %fd96, %fd94;
	ld.shared.f64 	%fd98, [%r103+232];
	ld.shared.f64 	%fd99, [%r106+3712];
	fma.rn.f64 	%fd100, %fd98, %fd99, %fd97;
	ld.shared.f64 	%fd101, [%r103+240];
	ld.shared.f64 	%fd102, [%r106+3840];
	fma.rn.f64 	%fd103, %fd101, %fd102, %fd100;
	ld.shared.f64 	%fd104, [%r103+248];
	ld.shared.f64 	%fd105, [%r106+3968];
	fma.rn.f64 	%fd106, %fd104, %fd105, %fd103;
	cvta.to.global.u64 	%rd29, %rd32;
	shl.b32 	%r107, %r4, 5;
	add.s32 	%r108, %r107, %r6;
	mul.wide.s32 	%rd30, %r108, 8;
	add.s64 	%rd31, %rd29, %rd30;
	st.global.f64 	[%rd31], %fd106;
	ret;

}


// ===== COMPILED SASS (sm_100) =====

	.target	sm_100

	.elftype	@"ET_EXEC"


//--------------------- .note.nv.tkinfo           --------------------------
	.section	.note.nv.tkinfo,"",@"SHT_NOTE"
	.sectionflags	@"SHF_NOTE_NV_TKINFO"
	.tkinfo
        /*0018*/ 	.word	0x00000002
        /*0030*/ 	.string	""
        /*0030*/ 	.string	"ptxas"
        /*0030*/ 	.string	"Cuda compilation tools, release 13.0, V13.0.88"
        /*0030*/ 	.string	"Build cuda_13.0.r13.0/compiler.36424714_0"
        /*0030*/ 	.string	"-arch sm_100 -m 64 "



//--------------------- .note.nv.cuinfo           --------------------------
	.section	.note.nv.cuinfo,"",@"SHT_NOTE"
	.sectionflags	@"SHF_NOTE_NV_CUINFO"
        /*0018*/ 	.short	0x0002
        /*001a*/ 	.short	0x0064
        /*001c*/ 	.short	0x0082
	.zero		2


//--------------------- .nv.info                  --------------------------
	.section	.nv.info,"",@"SHT_CUDA_INFO"
	.align	4


	//----- nvinfo : EIATTR_REGCOUNT
	.align		4
        /*0000*/ 	.byte	0x04, 0x2f
        /*0002*/ 	.short	(.L_1 - .L_0)
	.align		4
.L_0:
        /*0004*/ 	.word	index@(_Z6matmulPdS_S_)
        /*0008*/ 	.word	0x00000020


	//----- nvinfo : EIATTR_FRAME_SIZE
	.align		4
.L_1:
        /*000c*/ 	.byte	0x04, 0x11
        /*000e*/ 	.short	(.L_3 - .L_2)
	.align		4
.L_2:
        /*0010*/ 	.word	index@($__internal_0_$__cuda_sm20_div_u16)
        /*0014*/ 	.word	0x00000000


	//----- nvinfo : EIATTR_FRAME_SIZE
	.align		4
.L_3:
        /*0018*/ 	.byte	0x04, 0x11
        /*001a*/ 	.short	(.L_5 - .L_4)
	.align		4
.L_4:
        /*001c*/ 	.word	index@(_Z6matmulPdS_S_)
        /*0020*/ 	.word	0x00000000


	//----- nvinfo : EIATTR_MIN_STACK_SIZE
	.align		4
.L_5:
        /*0024*/ 	.byte	0x04, 0x12
        /*0026*/ 	.short	(.L_7 - .L_6)
	.align		4
.L_6:
        /*0028*/ 	.word	index@(_Z6matmulPdS_S_)
        /*002c*/ 	.word	0x00000000
.L_7:


//--------------------- .nv.compat                --------------------------
	.section	.nv.compat,"",@"SHT_CUDA_COMPAT_INFO"
	.align	4
        /*0000*/ 	.byte	0x02, 0x09, 0x00, 0x00, 0x02, 0x02, 0x01, 0x00, 0x02, 0x05, 0x05, 0x00, 0x03, 0x07, 0x01, 0x01
        /*0010*/ 	.byte	0x02, 0x03, 0x00, 0x00, 0x02, 0x06, 0x01, 0x00, 0x04, 0x0b, 0x08, 0x00, 0x01, 0x00, 0x00, 0x00
        /*0020*/ 	.byte	0x00, 0x00, 0x00, 0x00


//--------------------- .nv.info._Z6matmulPdS_S_  --------------------------
	.section	.nv.info._Z6matmulPdS_S_,"",@"SHT_CUDA_INFO"
	.sectionflags	@""
	.align	4


	//----- nvinfo : EIATTR_CUDA_API_VERSION
	.align		4
        /*0000*/ 	.byte	0x04, 0x37
        /*0002*/ 	.short	(.L_9 - .L_8)
.L_8:
        /*0004*/ 	.word	0x00000082


	//----- nvinfo : EIATTR_KPARAM_INFO
	.align		4
.L_9:
        /*0008*/ 	.byte	0x04, 0x17
        /*000a*/ 	.short	(.L_11 - .L_10)
.L_10:
        /*000c*/ 	.word	0x00000000
        /*0010*/ 	.short	0x0002
        /*0012*/ 	.short	0x0010
        /*0014*/ 	.byte	0x00, 0xf5, 0x21, 0x00


	//----- nvinfo : EIATTR_KPARAM_INFO
	.align		4
.L_11:
        /*0018*/ 	.byte	0x04, 0x17
        /*001a*/ 	.short	(.L_13 - .L_12)
.L_12:
        /*001c*/ 	.word	0x00000000
        /*0020*/ 	.short	0x0001
        /*0022*/ 	.short	0x0008
        /*0024*/ 	.byte	0x00, 0xf5, 0x21, 0x00


	//----- nvinfo : EIATTR_KPARAM_INFO
	.align		4
.L_13:
        /*0028*/ 	.byte	0x04, 0x17
        /*002a*/ 	.short	(.L_15 - .L_14)
.L_14:
        /*002c*/ 	.word	0x00000000
        /*0030*/ 	.short	0x0000
        /*0032*/ 	.short	0x0000
        /*0034*/ 	.byte	0x00, 0xf5, 0x21, 0x00


	//----- nvinfo : EIATTR_SPARSE_MMA_MASK
	.align		4
.L_15:
        /*0038*/ 	.byte	0x03, 0x50
        /*003a*/ 	.short	0x0000


	//----- nvinfo : EIATTR_MAXREG_COUNT
	.align		4
        /*003c*/ 	.byte	0x03, 0x1b
        /*003e*/ 	.short	0x00ff


	//----- nvinfo : EIATTR_NUM_BARRIERS
	.align		4
        /*0040*/ 	.byte	0x02, 0x4c
        /*0042*/ 	.byte	0x01
	.zero		1


	//----- nvinfo : EIATTR_MERCURY_ISA_VERSION
	.align		4
        /*0044*/ 	.byte	0x03, 0x5f
        /*0046*/ 	.short	0x0101


	//----- nvinfo : EIATTR_VRC_CTA_INIT_COUNT
	.align		4
        /*0048*/ 	.byte	0x02, 0x4a
	.zero		1
	.zero		1


	//----- nvinfo : EIATTR_EXIT_INSTR_OFFSETS
	.align		4
        /*004c*/ 	.byte	0x04, 0x1c
        /*004e*/ 	.short	(.L_17 - .L_16)


	//   ....[0]....
.L_16:
        /*0050*/ 	.word	0x00000d40


	//----- nvinfo : EIATTR_CRS_STACK_SIZE
	.align		4
.L_17:
        /*0054*/ 	.byte	0x04, 0x1e
        /*0056*/ 	.short	(.L_19 - .L_18)
.L_18:
        /*0058*/ 	.word	0x00000000


	//----- nvinfo : EIATTR_CBANK_PARAM_SIZE
	.align		4
.L_19:
        /*005c*/ 	.byte	0x03, 0x19
        /*005e*/ 	.short	0x0018


	//----- nvinfo : EIATTR_PARAM_CBANK
	.align		4
        /*0060*/ 	.byte	0x04, 0x0a
        /*0062*/ 	.short	(.L_21 - .L_20)
	.align		4
.L_20:
        /*0064*/ 	.word	index@(.nv.constant0._Z6matmulPdS_S_)
        /*0068*/ 	.short	0x0380
        /*006a*/ 	.short	0x0018


	//----- nvinfo : EIATTR_SW_WAR
	.align		4
.L_21:
        /*006c*/ 	.byte	0x04, 0x36
        /*006e*/ 	.short	(.L_23 - .L_22)
.L_22:
        /*0070*/ 	.word	0x00000008
.L_23:


//--------------------- .nv.callgraph             --------------------------
	.section	.nv.callgraph,"",@"SHT_CUDA_CALLGRAPH"
	.align	4
	.sectionentsize	8
	.align		4
        /*0000*/ 	.word	0x00000000
	.align		4
        /*0004*/ 	.word	0xffffffff
	.align		4
        /*0008*/ 	.word	0x00000000
	.align		4
        /*000c*/ 	.word	0xfffffffe
	.align		4
        /*0010*/ 	.word	0x00000000
	.align		4
        /*0014*/ 	.word	0xfffffffd
	.align		4
        /*0018*/ 	.word	0x00000000
	.align		4
        /*001c*/ 	.word	0xfffffffc


//--------------------- .text._Z6matmulPdS_S_     --------------------------
	.section	.text._Z6matmulPdS_S_,"ax",@progbits
	.align	128
        .global         _Z6matmulPdS_S_
        .type           _Z6matmulPdS_S_,@function
        .size           _Z6matmulPdS_S_,(.L_x_5 - _Z6matmulPdS_S_)
        .other          _Z6matmulPdS_S_,@"STO_CUDA_ENTRY STV_DEFAULT"
_Z6matmulPdS_S_:
.text._Z6matmulPdS_S_:
[----:B------:R-:W-:Y:S01]  /*0000*/  LDC R1, c[0x0][0x37c] ;  /* 0x0000df00ff017b82 */ /* 0x000fe20000000800 */
[----:B------:R-:W0:Y:S07]  /*0010*/  S2R R3, SR_TID.Y ;  /* 0x0000000000037919 */ /* 0x000e2e0000002200 */
[----:B------:R-:W0:Y:S01]  /*0020*/  LDC R2, c[0x0][0x364] ;  /* 0x0000d900ff027b82 */ /* 0x000e220000000800 */
[----:B------:R-:W1:Y:S07]  /*0030*/  S2R R4, SR_TID.X ;  /* 0x0000000000047919 */ /* 0x000e6e0000002100 */
[----:B------:R-:W-:Y:S08]  /*0040*/  S2UR UR4, SR_CTAID.X ;  /* 0x00000000000479c3 */ /* 0x000ff00000002500 */
[----:B------:R-:W0:Y:S08]  /*0050*/  S2UR UR5, SR_CTAID.Y ;  /* 0x00000000000579c3 */ /* 0x000e300000002600 */
[----:B------:R-:W1:Y:S01]  /*0060*/  LDC R5, c[0x0][0x360] ;  /* 0x0000d800ff057b82 */ /* 0x000e620000000800 */
[----:B0-----:R-:W-:-:S02]  /*0070*/  IMAD R17, R2, UR5, R3 ;  /* 0x0000000502117c24 */ /* 0x001fc4000f8e0203 */
[C---:B-1----:R-:W-:Y:S01]  /*0080*/  IMAD R0, R5.reuse, UR4, R4 ;  /* 0x0000000405007c24 */ /* 0x042fe2000f8e0204 */
[----:B------:R-:W-:Y:S02]  /*0090*/  LOP3.LUT R6, R5, 0xffff, RZ, 0xc0, !PT ;  /* 0x0000ffff05067812 */ /* 0x000fe400078ec0ff */
[----:B------:R-:W-:-:S07]  /*00a0*/  MOV R11, 0xc0 ;  /* 0x000000c0000b7802 */ /* 0x000fce0000000f00 */
[----:B------:R-:W-:Y:S05]  /*00b0*/  CALL.REL.NOINC `($__internal_0_$__cuda_sm20_div_u16) ;  /* 0x0000000c00247944 */ /* 0x000fea0003c00000 */
[----:B------:R-:W-:Y:S01]  /*00c0*/  ISETP.GT.U32.AND P0, PT, R5, 0x20, PT ;  /* 0x000000200500780c */ /* 0x000fe20003f04070 */
[----:B------:R-:W0:-:S12]  /*00d0*/  LDCU.64 UR8, c[0x0][0x358] ;  /* 0x00006b00ff0877ac */ /* 0x000e180008000a00 */
[----:B------:R-:W-:Y:S05]  /*00e0*/  @P0 BRA `(.L_x_0) ;  /* 0x0000000400a40947 */ /* 0x000fea0003800000 */
[C---:B------:R-:W-:Y:S02]  /*00f0*/  IADD3 R6, PT, PT, R10.reuse, -0x1, RZ ;  /* 0xffffffff0a067810 */ /* 0x040fe40007ffe0ff */
[----:B------:R-:W-:Y:S02]  /*0100*/  LOP3.LUT R10, R10, 0xffff, RZ, 0xc0, !PT ;  /* 0x0000ffff0a0a7812 */ /* 0x000fe400078ec0ff */
[----:B------:R-:W-:Y:S02]  /*0110*/  LOP3.LUT R7, R6, 0xffff, RZ, 0xc0, !PT ;  /* 0x0000ffff06077812 */ /* 0x000fe400078ec0ff */
[----:B------:R-:W-:Y:S02]  /*0120*/  LOP3.LUT R6, R10, 0x3, RZ, 0xc0, !PT ;  /* 0x000000030a067812 */ /* 0x000fe400078ec0ff */
[----:B------:R-:W-:Y:S01]  /*0130*/  ISETP.GE.U32.AND P1, PT, R7, 0x3, PT ;  /* 0x000000030700780c */ /* 0x000fe20003f26070 */
[----:B------:R-:W-:Y:S01]  /*0140*/  IMAD.MOV.U32 R7, RZ, RZ, RZ ;  /* 0x000000ffff077224 */ /* 0x000fe200078e00ff */
[----:B------:R-:W-:-:S11]  /*0150*/  ISETP.NE.AND P0, PT, R6, RZ, PT ;  /* 0x000000ff0600720c */ /* 0x000fd60003f05270 */
[----:B------:R-:W-:Y:S05]  /*0160*/  @!P1 BRA `(.L_x_1) ;  /* 0x00000004000c9947 */ /* 0x000fea0003800000 */
[----:B------:R-:W1:Y:S01]  /*0170*/  S2UR UR6, SR_CgaCtaId ;  /* 0x00000000000679c3 */ /* 0x000e620000008800 */
[----:B------:R-:W-:Y:S01]  /*0180*/  UMOV UR4, 0x400 ;  /* 0x0000040000047882 */ /* 0x000fe20000000000 */
[----:B------:R-:W-:Y:S01]  /*0190*/  SHF.L.U32 R8, R4, 0x3, RZ ;  /* 0x0000000304087819 */ /* 0x000fe200000006ff */
[----:B------:R-:W-:Y:S01]  /*01a0*/  UIADD3 UR5, UPT, UPT, UR4, 0x1000, URZ ;  /* 0x0000100004057890 */ /* 0x000fe2000fffe0ff */
[----:B------:R-:W-:Y:S01]  /*01b0*/  LOP3.LUT R7, R10, 0x3c, RZ, 0xc0, !PT ;  /* 0x0000003c0a077812 */ /* 0x000fe200078ec0ff */
[----:B------:R-:W-:Y:S01]  /*01c0*/  IMAD.IADD R23, R3, 0x1, R2 ;  /* 0x0000000103177824 */ /* 0x000fe200078e0202 */
[----:B------:R-:W-:Y:S01]  /*01d0*/  LEA R20, R17, R4, 0x5 ;  /* 0x0000000411147211 */ /* 0x000fe200078e28ff */
[C---:B------:R-:W-:Y:S01]  /*01e0*/  IMAD R25, R3.reuse, 0x80, R8 ;  /* 0x0000008003197824 */ /* 0x040fe200078e0208 */
[----:B------:R-:W-:Y:S01]  /*01f0*/  IADD3 R22, PT, PT, R4, R5, RZ ;  /* 0x0000000504167210 */ /* 0x000fe20007ffe0ff */
[C-C-:B------:R-:W-:Y:S01]  /*0200*/  IMAD R11, R3.reuse, 0x20, R0.reuse ;  /* 0x00000020030b7824 */ /* 0x140fe200078e0200 */
[----:B------:R-:W-:Y:S01]  /*0210*/  LEA R8, R3, R8, 0x8 ;  /* 0x0000000803087211 */ /* 0x000fe200078e40ff */
[----:B------:R-:W-:Y:S01]  /*0220*/  IMAD R23, R23, 0x20, R0 ;  /* 0x0000002017177824 */ /* 0x000fe200078e0200 */
[----:B------:R-:W-:Y:S01]  /*0230*/  LEA R22, R17, R22, 0x5 ;  /* 0x0000001611167211 */ /* 0x000fe200078e28ff */
[C-C-:B------:R-:W-:Y:S01]  /*0240*/  IMAD R9, R2.reuse, 0x60, R11.reuse ;  /* 0x0000006002097824 */ /* 0x140fe200078e020b */
[----:B------:R-:W-:Y:S01]  /*0250*/  LEA R10, R5, R20, 0x1 ;  /* 0x00000014050a7211 */ /* 0x000fe200078e08ff */
[----:B------:R-:W-:-:S02]  /*0260*/  IMAD R21, R2, 0x40, R11 ;  /* 0x0000004002157824 */ /* 0x000fc400078e020b */
[----:B------:R-:W-:Y:S02]  /*0270*/  IMAD R16, R5, 0x3, R20 ;  /* 0x0000000305107824 */ /* 0x000fe400078e0214 */
[----:B------:R-:W-:Y:S01]  /*0280*/  IMAD.MOV R24, RZ, RZ, -R7 ;  /* 0x000000ffff187224 */ /* 0x000fe200078e0a07 */
[----:B-1----:R-:W-:Y:S02]  /*0290*/  ULEA UR4, UR6, UR4, 0x18 ;  /* 0x0000000406047291 */ /* 0x002fe4000f8ec0ff */
[----:B------:R-:W-:-:S04]  /*02a0*/  ULEA UR5, UR6, UR5, 0x18 ;  /* 0x0000000506057291 */ /* 0x000fc8000f8ec0ff */
[----:B------:R-:W-:Y:S02]  /*02b0*/  IADD3 R8, PT, PT, R8, UR4, RZ ;  /* 0x0000000408087c10 */ /* 0x000fe4000fffe0ff */
[----:B------:R-:W-:-:S07]  /*02c0*/  VIADD R25, R25, UR5 ;  /* 0x0000000519197c36 */ /* 0x000fce0008000000 */
.L_x_2:
[----:B-1----:R-:W1:Y:S08]  /*02d0*/  LDC.64 R18, c[0x0][0x380] ;  /* 0x0000e000ff127b82 */ /* 0x002e700000000a00 */
[----:B------:R-:W2:Y:S01]  /*02e0*/  LDC.64 R12, c[0x0][0x388] ;  /* 0x0000e200ff0c7b82 */ /* 0x000ea20000000a00 */
[----:B-1----:R-:W-:-:S06]  /*02f0*/  IMAD.WIDE.U32 R26, R20, 0x8, R18 ;  /* 0x00000008141a7825 */ /* 0x002fcc00078e0012 */
[----:B0-----:R-:W3:Y:S04]  /*0300*/  LDG.E.64 R26, desc[UR8][R26.64] ;  /* 0x000000081a1a7981 */ /* 0x001ee8000c1e1b00 */
[----:B---3--:R2:W-:Y:S02]  /*0310*/  STS.64 [R8], R26 ;  /* 0x0000001a08007388 */ /* 0x0085e40000000a00 */
[----:B--2---:R-:W-:-:S05]  /*0320*/  IMAD.WIDE.U32 R26, R11, 0x8, R12 ;  /* 0x000000080b1a7825 */ /* 0x004fca00078e000c */
[----:B------:R-:W2:Y:S04]  /*0330*/  LDG.E.64 R14, desc[UR8][R26.64] ;  /* 0x000000081a0e7981 */ /* 0x000ea8000c1e1b00 */
[----:B--2---:R0:W-:Y:S02]  /*0340*/  STS.64 [R25], R14 ;  /* 0x0000000e19007388 */ /* 0x0041e40000000a00 */
[----:B0-----:R-:W-:-:S06]  /*0350*/  IMAD.WIDE.U32 R14, R22, 0x8, R18 ;  /* 0x00000008160e7825 */ /* 0x001fcc00078e0012 */
[----:B------:R-:W2:Y:S01]  /*0360*/  LDG.E.64 R14, desc[UR8][R14.64] ;  /* 0x000000080e0e7981 */ /* 0x000ea2000c1e1b00 */
[----:B------:R-:W-:-:S05]  /*0370*/  LEA R29, R5, R8, 0x3 ;  /* 0x00000008051d7211 */ /* 0x000fca00078e18ff */
[----:B--2---:R0:W-:Y:S02]  /*0380*/  STS.64 [R29], R14 ;  /* 0x0000000e1d007388 */ /* 0x0041e40000000a00 */
[----:B0-----:R-:W-:-:S06]  /*0390*/  IMAD.WIDE.U32 R28, R23, 0x8, R12 ;  /* 0x00000008171c7825 */ /* 0x001fcc00078e000c */
[----:B------:R-:W2:Y:S01]  /*03a0*/  LDG.E.64 R28, desc[UR8][R28.64] ;  /* 0x000000081c1c7981 */ /* 0x000ea2000c1e1b00 */
[----:B------:R-:W-:Y:S02]  /*03b0*/  IMAD R27, R2, 0x80, R25 ;  /* 0x00000080021b7824 */ /* 0x000fe400078e0219 */
[----:B------:R-:W-:-:S04]  /*03c0*/  IMAD.WIDE.U32 R14, R21, 0x8, R12 ;  /* 0x00000008150e7825 */ /* 0x000fc800078e000c */
[----:B------:R-:W-:Y:S02]  /*03d0*/  IMAD.WIDE.U32 R12, R9, 0x8, R12 ;  /* 0x00000008090c7825 */ /* 0x000fe400078e000c */
[----:B------:R-:W3:Y:S04]  /*03e0*/  LDG.E.64 R14, desc[UR8][R14.64] ;  /* 0x000000080e0e7981 */ /* 0x000ee8000c1e1b00 */
[----:B------:R-:W4:Y:S04]  /*03f0*/  LDG.E.64 R12, desc[UR8][R12.64] ;  /* 0x000000080c0c7981 */ /* 0x000f28000c1e1b00 */
[----:B--2---:R0:W-:Y:S02]  /*0400*/  STS.64 [R27], R28 ;  /* 0x0000001c1b007388 */ /* 0x0041e40000000a00 */
[----:B0-----:R-:W-:-:S04]  /*0410*/  IMAD.WIDE.U32 R26, R10, 0x8, R18 ;  /* 0x000000080a1a7825 */ /* 0x001fc800078e0012 */
[----:B------:R-:W-:Y:S02]  /*0420*/  IMAD.WIDE.U32 R18, R16, 0x8, R18 ;  /* 0x0000000810127825 */ /* 0x000fe400078e0012 */
[----:B------:R-:W2:Y:S01]  /*0430*/  LDG.E.64 R26, desc[UR8][R26.64] ;  /* 0x000000081a1a7981 */ /* 0x000ea2000c1e1b00 */
[----:B------:R-:W-:-:S03]  /*0440*/  LEA R28, R5, R8, 0x4 ;  /* 0x00000008051c7211 */ /* 0x000fc600078e20ff */
[----:B------:R-:W5:Y:S01]  /*0450*/  LDG.E.64 R18, desc[UR8][R18.64] ;  /* 0x0000000812127981 */ /* 0x000f62000c1e1b00 */
[----:B------:R-:W-:Y:S01]  /*0460*/  IMAD R29, R2, 0x100, R25 ;  /* 0x00000100021d7824 */ /* 0x000fe200078e0219 */
[----:B------:R-:W-:-:S04]  /*0470*/  IADD3 R24, PT, PT, R24, 0x4, RZ ;  /* 0x0000000418187810 */ /* 0x000fc80007ffe0ff */
[----:B------:R-:W-:Y:S01]  /*0480*/  ISETP.NE.AND P1, PT, R24, RZ, PT ;  /* 0x000000ff1800720c */ /* 0x000fe20003f25270 */
[C---:B------:R-:W-:Y:S01]  /*0490*/  IMAD R22, R5.reuse, 0x4, R22 ;  /* 0x0000000405167824 */ /* 0x040fe200078e0216 */
[C---:B------:R-:W-:Y:S01]  /*04a0*/  LEA R10, R5.reuse, R10, 0x2 ;  /* 0x0000000a050a7211 */ /* 0x040fe200078e10ff */
[C---:B------:R-:W-:Y:S01]  /*04b0*/  IMAD R16, R5.reuse, 0x4, R16 ;  /* 0x0000000405107824 */ /* 0x040fe200078e0210 */
[C---:B------:R-:W-:Y:S01]  /*04c0*/  LEA R20, R5.reuse, R20, 0x2 ;  /* 0x0000001405147211 */ /* 0x040fe200078e10ff */
[C---:B------:R-:W-:Y:S01]  /*04d0*/  IMAD R9, R2.reuse, 0x80, R9 ;  /* 0x0000008002097824 */ /* 0x040fe200078e0209 */
[C---:B------:R-:W-:Y:S01]  /*04e0*/  LEA R21, R2.reuse, R21, 0x7 ;  /* 0x0000001502157211 */ /* 0x040fe200078e38ff */
[C---:B------:R-:W-:Y:S01]  /*04f0*/  IMAD R23, R2.reuse, 0x80, R23 ;  /* 0x0000008002177824 */ /* 0x040fe200078e0217 */
[----:B------:R-:W-:Y:S01]  /*0500*/  LEA R11, R2, R11, 0x7 ;  /* 0x0000000b020b7211 */ /* 0x000fe200078e38ff */
[----:B--2---:R0:W-:Y:S04]  /*0510*/  STS.64 [R28], R26 ;  /* 0x0000001a1c007388 */ /* 0x0041e80000000a00 */
[----:B---3--:R1:W-:Y:S01]  /*0520*/  STS.64 [R29], R14 ;  /* 0x0000000e1d007388 */ /* 0x0083e20000000a00 */
[----:B0-----:R-:W-:-:S02]  /*0530*/  IMAD R27, R5, 0x18, R8 ;  /* 0x00000018051b7824 */ /* 0x001fc400078e0208 */
[----:B-1----:R-:W-:-:S03]  /*0540*/  IMAD R29, R2, 0x180, R25 ;  /* 0x00000180021d7824 */ /* 0x002fc600078e0219 */
[----:B-----5:R1:W-:Y:S04]  /*0550*/  STS.64 [R27], R18 ;  /* 0x000000121b007388 */ /* 0x0203e80000000a00 */
[----:B----4-:R1:W-:Y:S01]  /*0560*/  STS.64 [R29], R12 ;  /* 0x0000000c1d007388 */ /* 0x0103e20000000a00 */
[----:B------:R-:W-:Y:S01]  /*0570*/  IMAD R8, R5, 0x20, R8 ;  /* 0x0000002005087824 */ /* 0x000fe200078e0208 */
[----:B------:R-:W-:Y:S01]  /*0580*/  LEA R25, R2, R25, 0x9 ;  /* 0x0000001902197211 */ /* 0x000fe200078e48ff */
[----:B------:R-:W-:Y:S06]  /*0590*/  @P1 BRA `(.L_x_2) ;  /* 0xfffffffc004c1947 */ /* 0x000fec000383ffff */
.L_x_1:
[----:B------:R-:W-:Y:S05]  /*05a0*/  @!P0 BRA `(.L_x_0) ;  /* 0x0000000000748947 */ /* 0x000fea0003800000 */
[----:B------:R-:W2:Y:S01]  /*05b0*/  S2UR UR6, SR_CgaCtaId ;  /* 0x00000000000679c3 */ /* 0x000ea20000008800 */
[----:B------:R-:W-:Y:S01]  /*05c0*/  UMOV UR4, 0x400 ;  /* 0x0000040000047882 */ /* 0x000fe20000000000 */
[-C--:B-1----:R-:W-:Y:S01]  /*05d0*/  IMAD R12, R5, R7.reuse, R4 ;  /* 0x00000007050c7224 */ /* 0x082fe200078e0204 */
[----:B------:R-:W-:Y:S01]  /*05e0*/  UIADD3 UR5, UPT, UPT, UR4, 0x1000, URZ ;  /* 0x0000100004057890 */ /* 0x000fe2000fffe0ff */
[----:B------:R-:W-:Y:S01]  /*05f0*/  IMAD R7, R2, R7, R3 ;  /* 0x0000000702077224 */ /* 0x000fe200078e0203 */
[----:B------:R-:W-:Y:S01]  /*0600*/  IADD3 R16, PT, PT, -R6, RZ, RZ ;  /* 0x000000ff06107210 */ /* 0x000fe20007ffe1ff */
[----:B------:R-:W-:Y:S01]  /*0610*/  IMAD R13, R17, 0x20, R12 ;  /* 0x00000020110d7824 */ /* 0x000fe200078e020c */
[----:B------:R-:W-:Y:S01]  /*0620*/  LEA R12, R3, R12, 0x5 ;  /* 0x0000000c030c7211 */ /* 0x000fe200078e28ff */
[----:B------:R-:W1:Y:S01]  /*0630*/  LDC.64 R10, c[0x0][0x380] ;  /* 0x0000e000ff0a7b82 */ /* 0x000e620000000a00 */
[C---:B------:R-:W-:Y:S02]  /*0640*/  IMAD R15, R7.reuse, 0x10, R4 ;  /* 0x00000010070f7824 */ /* 0x040fe400078e0204 */
[----:B------:R-:W-:-:S05]  /*0650*/  IMAD R19, R7, 0x20, R0 ;  /* 0x0000002007137824 */ /* 0x000fca00078e0200 */
[----:B------:R-:W3:Y:S01]  /*0660*/  LDC.64 R8, c[0x0][0x388] ;  /* 0x0000e200ff087b82 */ /* 0x000ee20000000a00 */
[----:B--2---:R-:W-:Y:S02]  /*0670*/  ULEA UR4, UR6, UR4, 0x18 ;  /* 0x0000000406047291 */ /* 0x004fe4000f8ec0ff */
[----:B------:R-:W-:-:S04]  /*0680*/  ULEA UR5, UR6, UR5, 0x18 ;  /* 0x0000000506057291 */ /* 0x000fc8000f8ec0ff */
[----:B------:R-:W-:Y:S01]  /*0690*/  LEA R14, R12, UR4, 0x3 ;  /* 0x000000040c0e7c11 */ /* 0x000fe2000f8e18ff */
[----:B-1----:R-:W-:Y:S01]  /*06a0*/  IMAD.WIDE.U32 R10, R13, 0x8, R10 ;  /* 0x000000080d0a7825 */ /* 0x002fe200078e000a */
[----:B------:R-:W-:-:S07]  /*06b0*/  LEA R15, R15, UR5, 0x3 ;  /* 0x000000050f0f7c11 */ /* 0x000fce000f8e18ff */
.L_x_3:
[----:B---3--:R-:W-:Y:S01]  /*06c0*/  IMAD.WIDE.U32 R12, R19, 0x8, R8 ;  /* 0x00000008130c7825 */ /* 0x008fe200078e0008 */
[----:B0-----:R0:W2:Y:S05]  /*06d0*/  LDG.E.64 R6, desc[UR8][R10.64] ;  /* 0x000000080a067981 */ /* 0x0010aa000c1e1b00 */
[----:B------:R-:W3:Y:S01]  /*06e0*/  LDG.E.64 R12, desc[UR8][R12.64] ;  /* 0x000000080c0c7981 */ /* 0x000ee2000c1e1b00 */
[----:B------:R-:W-:Y:S01]  /*06f0*/  IADD3 R16, PT, PT, R16, 0x1, RZ ;  /* 0x0000000110107810 */ /* 0x000fe20007ffe0ff */
[----:B------:R-:W-:-:S03]  /*0700*/  IMAD R19, R2, 0x20, R19 ;  /* 0x0000002002137824 */ /* 0x000fc600078e0213 */
[----:B------:R-:W-:Y:S01]  /*0710*/  ISETP.NE.AND P0, PT, R16, RZ, PT ;  /* 0x000000ff1000720c */ /* 0x000fe20003f05270 */
[C---:B0-----:R-:W-:Y:S01]  /*0720*/  IMAD.WIDE.U32 R10, R5.reuse, 0x8, R10 ;  /* 0x00000008050a7825 */ /* 0x041fe200078e000a */
[----:B--2---:R0:W-:Y:S04]  /*0730*/  STS.64 [R14], R6 ;  /* 0x000000060e007388 */ /* 0x0041e80000000a00 */
[----:B---3--:R1:W-:Y:S01]  /*0740*/  STS.64 [R15], R12 ;  /* 0x0000000c0f007388 */ /* 0x0083e20000000a00 */
[----:B0-----:R-:W-:Y:S01]  /*0750*/  LEA R14, R5, R14, 0x3 ;  /* 0x0000000e050e7211 */ /* 0x001fe200078e18ff */
[----:B-1----:R-:W-:-:S05]  /*0760*/  IMAD R15, R2, 0x80, R15 ;  /* 0x00000080020f7824 */ /* 0x002fca00078e020f */
[----:B------:R-:W-:Y:S05]  /*0770*/  @P0 BRA `(.L_x_3) ;  /* 0xfffffffc00d00947 */ /* 0x000fea000383ffff */
.L_x_0:
[----:B------:R-:W2:Y:S08]  /*0780*/  S2UR UR5, SR_CgaCtaId ;  /* 0x00000000000579c3 */ /* 0x000eb00000008800 */
[----:B------:R-:W-:Y:S01]  /*0790*/  BAR.SYNC.DEFER_BLOCKING 0x0 ;  /* 0x0000000000007b1d */ /* 0x000fe20000010000 */
[----:B------:R-:W-:-:S05]  /*07a0*/  LEA R17, R17, R0, 0x5 ;  /* 0x0000000011117211 */ /* 0x000fca00078e28ff */
[----:B------:R-:W-:Y:S02]  /*07b0*/  UMOV UR4, 0x400 ;  /* 0x0000040000047882 */ /* 0x000fe40000000000 */
[----:B------:R-:W-:Y:S02]  /*07c0*/  UIADD3 UR6, UPT, UPT, UR4, 0x1000, URZ ;  /* 0x0000100004067890 */ /* 0x000fe4000fffe0ff */
[----:B--2---:R-:W-:Y:S02]  /*07d0*/  ULEA UR4, UR5, UR4, 0x18 ;  /* 0x0000000405047291 */ /* 0x004fe4000f8ec0ff */
[----:B------:R-:W-:-:S04]  /*07e0*/  ULEA UR6, UR5, UR6, 0x18 ;  /* 0x0000000605067291 */ /* 0x000fc8000f8ec0ff */
[----:B------:R-:W-:Y:S02]  /*07f0*/  LEA R2, R3, UR4, 0x8 ;  /* 0x0000000403027c11 */ /* 0x000fe4000f8e40ff */
[----:B------:R-:W-:-:S03]  /*0800*/  LEA R3, R4, UR6, 0x3 ;  /* 0x0000000604037c11 */ /* 0x000fc6000f8e18ff */
[----:B------:R-:W-:Y:S04]  /*0810*/  LDS.128 R8, [R2] ;  /* 0x0000000002087984 */ /* 0x000fe80000000c00 */
[----:B-1----:R-:W1:Y:S04]  /*0820*/  LDS.64 R12, [R3] ;  /* 0x00000000030c7984 */ /* 0x002e680000000a00 */
[----:B------:R-:W2:Y:S04]  /*0830*/  LDS.64 R18, [R3+0x80] ;  /* 0x0000800003127984 */ /* 0x000ea80000000a00 */
[----:B------:R-:W-:Y:S04]  /*0840*/  LDS.128 R4, [R2+0x10] ;  /* 0x0000100002047984 */ /* 0x000fe80000000c00 */
[----:B------:R-:W3:Y:S04]  /*0850*/  LDS.64 R22, [R3+0x100] ;  /* 0x0001000003167984 */ /* 0x000ee80000000a00 */
[----:B------:R-:W4:Y:S04]  /*0860*/  LDS.64 R20, [R3+0x180] ;  /* 0x0001800003147984 */ /* 0x000f280000000a00 */
[----:B------:R-:W-:Y:S04]  /*0870*/  LDS.64 R24, [R3+0x200] ;  /* 0x0002000003187984 */ /* 0x000fe80000000a00 */
[----:B------:R-:W-:Y:S01]  /*0880*/  LDS.64 R26, [R3+0xf80] ;  /* 0x000f8000031a7984 */ /* 0x000fe20000000a00 */
[----:B-1----:R-:W-:-:S03]  /*0890*/  DFMA R8, R8, R12, RZ ;  /* 0x0000000c0808722b */ /* 0x002fc600000000ff */
[----:B------:R-:W1:Y:S05]  /*08a0*/  LDS.128 R12, [R2+0x20] ;  /* 0x00002000020c7984 */ /* 0x000e6a0000000c00 */
[----:B--2---:R-:W-:Y:S01]  /*08b0*/  DFMA R8, R18, R10, R8 ;  /* 0x0000000a1208722b */ /* 0x004fe20000000008 */
[----:B------:R-:W2:Y:S07]  /*08c0*/  LDS.64 R18, [R3+0x280] ;  /* 0x0002800003127984 */ /* 0x000eae0000000a00 */
[----:B---3--:R-:W-:-:S02]  /*08d0*/  DFMA R4, R4, R22, R8 ;  /* 0x000000160404722b */ /* 0x008fc40000000008 */
[----:B------:R-:W-:Y:S04]  /*08e0*/  LDS.128 R8, [R2+0x30] ;  /* 0x0000300002087984 */ /* 0x000fe80000000c00 */
[----:B------:R-:W3:Y:S02]  /*08f0*/  LDS.64 R22, [R3+0x300] ;  /* 0x0003000003167984 */ /* 0x000ee40000000a00 */
[----:B----4-:R-:W-:Y:S02]  /*0900*/  DFMA R4, R20, R6, R4 ;  /* 0x000000061404722b */ /* 0x010fe40000000004 */
[----:B------:R-:W4:Y:S06]  /*0910*/  LDS.64 R20, [R3+0x380] ;  /* 0x0003800003147984 */ /* 0x000f2c0000000a00 */
[----:B-1----:R-:W-:-:S02]  /*0920*/  DFMA R12, R12, R24, R4 ;  /* 0x000000180c0c722b */ /* 0x002fc40000000004 */
[----:B------:R-:W-:Y:S04]  /*0930*/  LDS.128 R4, [R2+0x40] ;  /* 0x0000400002047984 */ /* 0x000fe80000000c00 */
[----:B------:R-:W1:Y:S02]  /*0940*/  LDS.64 R24, [R3+0x400] ;  /* 0x0004000003187984 */ /* 0x000e640000000a00 */
[----:B--2---:R-:W-:Y:S02]  /*0950*/  DFMA R12, R18, R14, R12 ;  /* 0x0000000e120c722b */ /* 0x004fe4000000000c */
[----:B------:R-:W2:Y:S06]  /*0960*/  LDS.64 R18, [R3+0x480] ;  /* 0x0004800003127984 */ /* 0x000eac0000000a00 */
        /* <DEDUP_REMOVED lines=53> */
[----:B----4-:R-:W-:Y:S01]  /*0cc0*/  DFMA R4, R20, R6, R4 ;  /* 0x000000061404722b */ /* 0x010fe20000000004 */
[----:B------:R-:W4:Y:S07]  /*0cd0*/  LDC.64 R6, c[0x0][0x390] ;  /* 0x0000e400ff067b82 */ /* 0x000f2e0000000a00 */
[----:B-1----:R-:W-:-:S08]  /*0ce0*/  DFMA R4, R12, R24, R4 ;  /* 0x000000180c04722b */ /* 0x002fd00000000004 */
[----:B--2---:R-:W-:Y:S01]  /*0cf0*/  DFMA R4, R18, R14, R4 ;  /* 0x0000000e1204722b */ /* 0x004fe20000000004 */
[----:B----4-:R-:W-:-:S07]  /*0d00*/  IMAD.WIDE R6, R17, 0x8, R6 ;  /* 0x0000000811067825 */ /* 0x010fce00078e0206 */
[----:B---3--:R-:W-:-:S08]  /*0d10*/  DFMA R4, R8, R22, R4 ;  /* 0x000000160804722b */ /* 0x008fd00000000004 */
[----:B------:R-:W-:-:S07]  /*0d20*/  DFMA R4, R26, R10, R4 ;  /* 0x0000000a1a04722b */ /* 0x000fce0000000004 */
[----:B0-----:R-:W-:Y:S01]  /*0d30*/  STG.E.64 desc[UR8][R6.64], R4 ;  /* 0x0000000406007986 */ /* 0x001fe2000c101b08 */
[----:B------:R-:W-:Y:S05]  /*0d40*/  EXIT ;  /* 0x000000000000794d */ /* 0x000fea0003800000 */
        .weak           $__internal_0_$__cuda_sm20_div_u16
        .type           $__internal_0_$__cuda_sm20_div_u16,@function
        .size           $__internal_0_$__cuda_sm20_div_u16,(.L_x_5 - $__internal_0_$__cuda_sm20_div_u16)
$__internal_0_$__cuda_sm20_div_u16:
[----:B------:R-:W0:Y:S01]  /*0d50*/  I2F.U16 R7, R6 ;  /* 0x0000000600077306 */ /* 0x000e220000101000 */
[----:B------:R-:W-:Y:S01]  /*0d60*/  IMAD.MOV.U32 R8, RZ, RZ, 0x4b800000 ;  /* 0x4b800000ff087424 */ /* 0x000fe200078e00ff */
[C---:B0-----:R-:W-:Y:S02]  /*0d70*/  FSETP.GEU.AND P1, PT, |R7|.reuse, 1.175494350822287508e-38, PT ;  /* 0x008000000700780b */ /* 0x041fe40003f2e200 */
[----:B------:R-:W-:Y:S02]  /*0d80*/  FSETP.GT.AND P0, PT, |R7|, 8.50705917302346158658e+37, PT ;  /* 0x7e8000000700780b */ /* 0x000fe40003f04200 */
[----:B------:R-:W-:-:S04]  /*0d90*/  FSEL R8, R8, 1, !P1 ;  /* 0x3f80000008087808 */ /* 0x000fc80004800000 */
[----:B------:R-:W-:Y:S02]  /*0da0*/  FSEL R8, R8, 0.25, !P0 ;  /* 0x3e80000008087808 */ /* 0x000fe40004000000 */
[----:B------:R-:W-:Y:S02]  /*0db0*/  ISETP.NE.U32.AND P0, PT, R6, RZ, PT ;  /* 0x000000ff0600720c */ /* 0x000fe40003f05070 */
[----:B------:R-:W-:Y:S01]  /*0dc0*/  MOV R6, R11 ;  /* 0x0000000b00067202 */ /* 0x000fe20000000f00 */
[----:B------:R-:W-:Y:S01]  /*0dd0*/  FMUL R9, R7, R8 ;  /* 0x0000000807097220 */ /* 0x000fe20000400000 */
[----:B------:R-:W-:-:S05]  /*0de0*/  I2FP.F32.U32.RZ R7, 0x20 ;  /* 0x0000002000077845 */ /* 0x000fca000020d000 */
[----:B------:R-:W0:Y:S02]  /*0df0*/  MUFU.RCP R9, R9 ;  /* 0x0000000900097308 */ /* 0x000e240000001000 */
[----:B0-----:R-:W-:-:S05]  /*0e00*/  FMUL R8, R8, R9 ;  /* 0x0000000908087220 */ /* 0x001fca0000400000 */
[----:B------:R-:W-:-:S05]  /*0e10*/  IADD3 R8, PT, PT, R8, 0x2, RZ ;  /* 0x0000000208087810 */ /* 0x000fca0007ffe0ff */
[----:B------:R-:W-:Y:S01]  /*0e20*/  FMUL.RZ R8, R7, R8 ;  /* 0x0000000807087220 */ /* 0x000fe2000040c000 */
[----:B------:R-:W-:-:S05]  /*0e30*/  HFMA2 R7, -RZ, RZ, 0, 0 ;  /* 0x00000000ff077431 */ /* 0x000fca00000001ff */
[----:B------:R-:W0:Y:S02]  /*0e40*/  F2I.U32.TRUNC.NTZ R8, R8 ;  /* 0x0000000800087305 */ /* 0x000e24000020f000 */
[----:B0-----:R-:W-:Y:S01]  /*0e50*/  LOP3.LUT R10, R8, 0xffff, RZ, 0xc0, !PT ;  /* 0x0000ffff080a7812 */ /* 0x001fe200078ec0ff */
[----:B------:R-:W-:Y:S01]  /*0e60*/  @!P0 IMAD.MOV.U32 R10, RZ, RZ, -0x1 ;  /* 0xffffffffff0a8424 */ /* 0x000fe200078e00ff */
[----:B------:R-:W-:Y:S06]  /*0e70*/  RET.REL.NODEC R6 `(_Z6matmulPdS_S_) ;  /* 0xfffffff006607950 */ /* 0x000fec0003c3ffff */
.L_x_4:
[----:B------:R-:W-:-:S00]  /*0e80*/  BRA `(.L_x_4) ;  /* 0xfffffffc00fc7947 */ /* 0x000fc0000383ffff */
[----:B------:R-:W-:-:S00]  /*0e90*/  NOP ;  /* 0x0000000000007918 */ /* 0x000fc00000000000 */
        /* <DEDUP_REMOVED lines=14> */
.L_x_5:


//--------------------- .nv.shared._Z6matmulPdS_S_ --------------------------
	.section	.nv.shared._Z6matmulPdS_S_,"aw",@nobits
	.sectionflags	@""
	.align	8
.nv.shared._Z6matmulPdS_S_:
	.zero		9216


//--------------------- .nv.shared.reserved.0     --------------------------
	.section	.nv.shared.reserved.0,"aw",@nobits
	.weak		__nv_reservedSMEM_offset_0_alias
	.size		__nv_reservedSMEM_offset_0_alias, 0, 64
	.other		__nv_reservedSMEM_offset_0_alias,@"STO_CUDA_RESERVED_SHARED STV_DEFAULT"
__nv_reservedSMEM_offset_0_alias:
	.zero		0
	.zero		64


//--------------------- .nv.constant0._Z6matmulPdS_S_ --------------------------
	.section	.nv.constant0._Z6matmulPdS_S_,"a",@progbits
	.sectionflags	@""
	.align	4
.nv.constant0._Z6matmulPdS_S_:
	.zero		920


//--------------------- SYMBOLS --------------------------

	.type		.nv.reservedSmem.offset0,@object
	.size		.nv.reservedSmem.offset0,0x4
	.type		.nv.reservedSmem.cap,@object
	.size		.nv.reservedSmem.cap,0x4
